//
// Generated by NVIDIA NVVM Compiler
//
// Compiler Build ID: CL-36424714
// Cuda compilation tools, release 13.0, V13.0.88
// Based on NVVM 20.0.0
//

.version 9.0
.target sm_100
.address_size 64

	// .globl	_Z6warmUpPiS_i

.visible .entry _Z6warmUpPiS_i(
	.param .u64 .ptr .align 1 _Z6warmUpPiS_i_param_0,
	.param .u64 .ptr .align 1 _Z6warmUpPiS_i_param_1,
	.param .u32 _Z6warmUpPiS_i_param_2
)
{
	.reg .pred 	%p<2>;
	.reg .b32 	%r<7>;
	.reg .b64 	%rd<8>;

	ld.param.u64 	%rd1, [_Z6warmUpPiS_i_param_0];
	ld.param.u64 	%rd2, [_Z6warmUpPiS_i_param_1];
	ld.param.u32 	%r2, [_Z6warmUpPiS_i_param_2];
	mov.u32 	%r3, %ctaid.x;
	mov.u32 	%r4, %ntid.x;
	mov.u32 	%r5, %tid.x;
	mad.lo.s32 	%r1, %r3, %r4, %r5;
	setp.ge.s32 	%p1, %r1, %r2;
	@%p1 bra 	$L__BB0_2;
	cvta.to.global.u64 	%rd3, %rd2;
	cvta.to.global.u64 	%rd4, %rd1;
	mul.wide.s32 	%rd5, %r1, 4;
	add.s64 	%rd6, %rd3, %rd5;
	ld.global.u32 	%r6, [%rd6];
	add.s64 	%rd7, %rd4, %rd5;
	st.global.u32 	[%rd7], %r6;
$L__BB0_2:
	ret;

}
	// .globl	_Z12branchKernelPiS_i
.visible .entry _Z12branchKernelPiS_i(
	.param .u64 .ptr .align 1 _Z12branchKernelPiS_i_param_0,
	.param .u64 .ptr .align 1 _Z12branchKernelPiS_i_param_1,
	.param .u32 _Z12branchKernelPiS_i_param_2
)
{
	.reg .pred 	%p<7>;
	.reg .b32 	%r<31>;
	.reg .b64 	%rd<8>;

	ld.param.u64 	%rd2, [_Z12branchKernelPiS_i_param_0];
	ld.param.u64 	%rd3, [_Z12branchKernelPiS_i_param_1];
	ld.param.u32 	%r16, [_Z12branchKernelPiS_i_param_2];
	mov.u32 	%r17, %ctaid.x;
	mov.u32 	%r18, %ntid.x;
	mov.u32 	%r19, %tid.x;
	mad.lo.s32 	%r1, %r17, %r18, %r19;
	setp.ge.s32 	%p1, %r1, %r16;
	@%p1 bra 	$L__BB1_8;
	cvta.to.global.u64 	%rd4, %rd2;
	cvta.to.global.u64 	%rd5, %rd3;
	mul.wide.s32 	%rd6, %r1, 4;
	add.s64 	%rd7, %rd5, %rd6;
	ld.global.u32 	%r21, [%rd7];
	add.s64 	%rd1, %rd4, %rd6;
	ld.global.u32 	%r30, [%rd1];
	shl.b32 	%r3, %r21, 4;
	mul.lo.s32 	%r4, %r21, 1000;
	mov.b32 	%r26, 0;
$L__BB1_2:
	and.b32  	%r22, %r26, 1;
	setp.eq.b32 	%p2, %r22, 1;
	not.pred 	%p3, %p2;
	@%p3 bra 	$L__BB1_5;
	add.s32 	%r30, %r4, %r30;
	mov.b32 	%r29, 0;
$L__BB1_4:
	add.s32 	%r29, %r29, 8;
	setp.ne.s32 	%p4, %r29, 1000;
	@%p4 bra 	$L__BB1_4;
	bra.uni 	$L__BB1_7;
$L__BB1_5:
	mov.b32 	%r28, 0;
$L__BB1_6:
	add.s32 	%r30, %r3, %r30;
	add.s32 	%r28, %r28, 8;
	setp.eq.s32 	%p5, %r28, 1000;
	@%p5 bra 	$L__BB1_7;
	bra.uni 	$L__BB1_6;
$L__BB1_7:
	st.global.u32 	[%rd1], %r30;
	add.s32 	%r26, %r26, 1;
	setp.ne.s32 	%p6, %r26, 1000;
	@%p6 bra 	$L__BB1_2;
$L__BB1_8:
	ret;

}
	// .globl	_Z15calculateKernelPiS_i
.visible .entry _Z15calculateKernelPiS_i(
	.param .u64 .ptr .align 1 _Z15calculateKernelPiS_i_param_0,
	.param .u64 .ptr .align 1 _Z15calculateKernelPiS_i_param_1,
	.param .u32 _Z15calculateKernelPiS_i_param_2
)
{
	.reg .pred 	%p<8>;
	.reg .b32 	%r<31>;
	.reg .b64 	%rd<8>;

	ld.param.u64 	%rd2, [_Z15calculateKernelPiS_i_param_0];
	ld.param.u64 	%rd3, [_Z15calculateKernelPiS_i_param_1];
	ld.param.u32 	%r10, [_Z15calculateKernelPiS_i_param_2];
	mov.u32 	%r11, %ctaid.x;
	mov.u32 	%r12, %ntid.x;
	mov.u32 	%r13, %tid.x;
	mad.lo.s32 	%r1, %r11, %r12, %r13;
	setp.ge.s32 	%p3, %r1, %r10;
	@%p3 bra 	$L__BB2_6;
	cvta.to.global.u64 	%rd4, %rd2;
	cvta.to.global.u64 	%rd5, %rd3;
	mul.wide.s32 	%rd6, %r1, 4;
	add.s64 	%rd7, %rd5, %rd6;
	ld.global.u32 	%r15, [%rd7];
	add.s64 	%rd1, %rd4, %rd6;
	ld.global.u32 	%r28, [%rd1];
	mul.lo.s32 	%r3, %r15, 125;
	mov.b32 	%r29, 0;
	mov.pred 	%p7, 0;
$L__BB2_2:
	not.pred 	%p2, %p7;
	not.b32 	%r17, %r29;
	and.b32  	%r18, %r17, 1;
	selp.u32 	%r19, 1, 0, %p2;
	selp.u32 	%r20, 1, 0, %p7;
	add.s32 	%r21, %r20, %r19;
	add.s32 	%r22, %r21, %r18;
	shl.b32 	%r23, %r22, 2;
	shl.b32 	%r24, %r29, 2;
	and.b32  	%r25, %r24, 4;
	sub.s32 	%r26, %r23, %r25;
	add.s32 	%r27, %r26, 8;
	mad.lo.s32 	%r28, %r3, %r27, %r28;
	mov.b32 	%r30, 0;
$L__BB2_3:
	add.s32 	%r30, %r30, 8;
	setp.ne.s32 	%p5, %r30, 1000;
	@%p5 bra 	$L__BB2_3;
	add.s32 	%r29, %r29, 1;
	setp.ne.s32 	%p6, %r29, 1000;
	mov.pred 	%p7, %p2;
	@%p6 bra 	$L__BB2_2;
	st.global.u32 	[%rd1], %r28;
$L__BB2_6:
	ret;

}


// ===== COMPILED SASS (sm_100) =====

	.target	sm_100

	.elftype	@"ET_EXEC"


//--------------------- .note.nv.tkinfo           --------------------------
	.section	.note.nv.tkinfo,"",@"SHT_NOTE"
	.sectionflags	@"SHF_NOTE_NV_TKINFO"
	.tkinfo
        /*0018*/ 	.word	0x00000002
        /*0030*/ 	.string	""
        /*0030*/ 	.string	"ptxas"
        /*0030*/ 	.string	"Cuda compilation tools, release 13.0, V13.0.88"
        /*0030*/ 	.string	"Build cuda_13.0.r13.0/compiler.36424714_0"
        /*0030*/ 	.string	"-arch sm_100 -m 64 "



//--------------------- .note.nv.cuinfo           --------------------------
	.section	.note.nv.cuinfo,"",@"SHT_NOTE"
	.sectionflags	@"SHF_NOTE_NV_CUINFO"
        /*0018*/ 	.short	0x0002
        /*001a*/ 	.short	0x0064
        /*001c*/ 	.short	0x0082
	.zero		2


//--------------------- .nv.info                  --------------------------
	.section	.nv.info,"",@"SHT_CUDA_INFO"
	.align	4


	//----- nvinfo : EIATTR_REGCOUNT
	.align		4
        /*0000*/ 	.byte	0x04, 0x2f
        /*0002*/ 	.short	(.L_1 - .L_0)
	.align		4
.L_0:
        /*0004*/ 	.word	index@(_Z6warmUpPiS_i)
        /*0008*/ 	.word	0x0000000a


	//----- nvinfo : EIATTR_FRAME_SIZE
	.align		4
.L_1:
        /*000c*/ 	.byte	0x04, 0x11
        /*000e*/ 	.short	(.L_3 - .L_2)
	.align		4
.L_2:
        /*0010*/ 	.word	index@(_Z6warmUpPiS_i)
        /*0014*/ 	.word	0x00000000


	//----- nvinfo : EIATTR_REGCOUNT
	.align		4
.L_3:
        /*0018*/ 	.byte	0x04, 0x2f
        /*001a*/ 	.short	(.L_5 - .L_4)
	.align		4
.L_4:
        /*001c*/ 	.word	index@(_Z12branchKernelPiS_i)
        /*0020*/ 	.word	0x0000000a


	//----- nvinfo : EIATTR_FRAME_SIZE
	.align		4
.L_5:
        /*0024*/ 	.byte	0x04, 0x11
        /*0026*/ 	.short	(.L_7 - .L_6)
	.align		4
.L_6:
        /*0028*/ 	.word	index@(_Z12branchKernelPiS_i)
        /*002c*/ 	.word	0x00000000


	//----- nvinfo : EIATTR_REGCOUNT
	.align		4
.L_7:
        /*0030*/ 	.byte	0x04, 0x2f
        /*0032*/ 	.short	(.L_9 - .L_8)
	.align		4
.L_8:
        /*0034*/ 	.word	index@(_Z15calculateKernelPiS_i)
        /*0038*/ 	.word	0x0000000a


	//----- nvinfo : EIATTR_FRAME_SIZE
	.align		4
.L_9:
        /*003c*/ 	.byte	0x04, 0x11
        /*003e*/ 	.short	(.L_11 - .L_10)
	.align		4
.L_10:
        /*0040*/ 	.word	index@(_Z15calculateKernelPiS_i)
        /*0044*/ 	.word	0x00000000


	//----- nvinfo : EIATTR_MIN_STACK_SIZE
	.align		4
.L_11:
        /*0048*/ 	.byte	0x04, 0x12
        /*004a*/ 	.short	(.L_13 - .L_12)
	.align		4
.L_12:
        /*004c*/ 	.word	index@(_Z15calculateKernelPiS_i)
        /*0050*/ 	.word	0x00000000


	//----- nvinfo : EIATTR_MIN_STACK_SIZE
	.align		4
.L_13:
        /*0054*/ 	.byte	0x04, 0x12
        /*0056*/ 	.short	(.L_15 - .L_14)
	.align		4
.L_14:
        /*0058*/ 	.word	index@(_Z12branchKernelPiS_i)
        /*005c*/ 	.word	0x00000000


	//----- nvinfo : EIATTR_MIN_STACK_SIZE
	.align		4
.L_15:
        /*0060*/ 	.byte	0x04, 0x12
        /*0062*/ 	.short	(.L_17 - .L_16)
	.align		4
.L_16:
        /*0064*/ 	.word	index@(_Z6warmUpPiS_i)
        /*0068*/ 	.word	0x00000000
.L_17:


//--------------------- .nv.compat                --------------------------
	.section	.nv.compat,"",@"SHT_CUDA_COMPAT_INFO"
	.align	4
        /*0000*/ 	.byte	0x02, 0x09, 0x00, 0x00, 0x02, 0x02, 0x01, 0x00, 0x02, 0x05, 0x05, 0x00, 0x03, 0x07, 0x01, 0x01
        /*0010*/ 	.byte	0x02, 0x03, 0x00, 0x00, 0x02, 0x06, 0x01, 0x00, 0x04, 0x0b, 0x08, 0x00, 0x09, 0x00, 0x00, 0x00
        /*0020*/ 	.byte	0x00, 0x00, 0x00, 0x00


//--------------------- .nv.info._Z15calculateKernelPiS_i --------------------------
	.section	.nv.info._Z15calculateKernelPiS_i,"",@"SHT_CUDA_INFO"
	.sectionflags	@""
	.align	4


	//----- nvinfo : EIATTR_CUDA_API_VERSION
	.align		4
        /*0000*/ 	.byte	0x04, 0x37
        /*0002*/ 	.short	(.L_19 - .L_18)
.L_18:
        /*0004*/ 	.word	0x00000082


	//----- nvinfo : EIATTR_KPARAM_INFO
	.align		4
.L_19:
        /*0008*/ 	.byte	0x04, 0x17
        /*000a*/ 	.short	(.L_21 - .L_20)
.L_20:
        /*000c*/ 	.word	0x00000000
        /*0010*/ 	.short	0x0002
        /*0012*/ 	.short	0x0010
        /*0014*/ 	.byte	0x00, 0xf0, 0x11, 0x00


	//----- nvinfo : EIATTR_KPARAM_INFO
	.align		4
.L_21:
        /*0018*/ 	.byte	0x04, 0x17
        /*001a*/ 	.short	(.L_23 - .L_22)
.L_22:
        /*001c*/ 	.word	0x00000000
        /*0020*/ 	.short	0x0001
        /*0022*/ 	.short	0x0008
        /*0024*/ 	.byte	0x00, 0xf5, 0x21, 0x00


	//----- nvinfo : EIATTR_KPARAM_INFO
	.align		4
.L_23:
        /*0028*/ 	.byte	0x04, 0x17
        /*002a*/ 	.short	(.L_25 - .L_24)
.L_24:
        /*002c*/ 	.word	0x00000000
        /*0030*/ 	.short	0x0000
        /*0032*/ 	.short	0x0000
        /*0034*/ 	.byte	0x00, 0xf5, 0x21, 0x00


	//----- nvinfo : EIATTR_SPARSE_MMA_MASK
	.align		4
.L_25:
        /*0038*/ 	.byte	0x03, 0x50
        /*003a*/ 	.short	0x0000


	//----- nvinfo : EIATTR_MAXREG_COUNT
	.align		4
        /*003c*/ 	.byte	0x03, 0x1b
        /*003e*/ 	.short	0x00ff


	//----- nvinfo : EIATTR_MERCURY_ISA_VERSION
	.align		4
        /*0040*/ 	.byte	0x03, 0x5f
        /*0042*/ 	.short	0x0101


	//----- nvinfo : EIATTR_VRC_CTA_INIT_COUNT
	.align		4
        /*0044*/ 	.byte	0x02, 0x4a
	.zero		1
	.zero		1


	//----- nvinfo : EIATTR_EXIT_INSTR_OFFSETS
	.align		4
        /*0048*/ 	.byte	0x04, 0x1c
        /*004a*/ 	.short	(.L_27 - .L_26)


	//   ....[0]....
.L_26:
        /*004c*/ 	.word	0x00000070


	//   ....[1]....
        /*0050*/ 	.word	0x00003f90


	//----- nvinfo : EIATTR_CBANK_PARAM_SIZE
	.align		4
.L_27:
        /*0054*/ 	.byte	0x03, 0x19
        /*0056*/ 	.short	0x0014


	//----- nvinfo : EIATTR_PARAM_CBANK
	.align		4
        /*0058*/ 	.byte	0x04, 0x0a
        /*005a*/ 	.short	(.L_29 - .L_28)
	.align		4
.L_28:
        /*005c*/ 	.word	index@(.nv.constant0._Z15calculateKernelPiS_i)
        /*0060*/ 	.short	0x0380
        /*0062*/ 	.short	0x0014


	//----- nvinfo : EIATTR_SW_WAR
	.align		4
.L_29:
        /*0064*/ 	.byte	0x04, 0x36
        /*0066*/ 	.short	(.L_31 - .L_30)
.L_30:
        /*0068*/ 	.word	0x00000008
.L_31:


//--------------------- .nv.info._Z12branchKernelPiS_i --------------------------
	.section	.nv.info._Z12branchKernelPiS_i,"",@"SHT_CUDA_INFO"
	.sectionflags	@""
	.align	4


	//----- nvinfo : EIATTR_CUDA_API_VERSION
	.align		4
        /*0000*/ 	.byte	0x04, 0x37
        /*0002*/ 	.short	(.L_33 - .L_32)
.L_32:
        /*0004*/ 	.word	0x00000082


	//----- nvinfo : EIATTR_KPARAM_INFO
	.align		4
.L_33:
        /*0008*/ 	.byte	0x04, 0x17
        /*000a*/ 	.short	(.L_35 - .L_34)
.L_34:
        /*000c*/ 	.word	0x00000000
        /*0010*/ 	.short	0x0002
        /*0012*/ 	.short	0x0010
        /*0014*/ 	.byte	0x00, 0xf0, 0x11, 0x00


	//----- nvinfo : EIATTR_KPARAM_INFO
	.align		4
.L_35:
        /*0018*/ 	.byte	0x04, 0x17
        /*001a*/ 	.short	(.L_37 - .L_36)
.L_36:
        /*001c*/ 	.word	0x00000000
        /*0020*/ 	.short	0x0001
        /*0022*/ 	.short	0x0008
        /*0024*/ 	.byte	0x00, 0xf5, 0x21, 0x00


	//----- nvinfo : EIATTR_KPARAM_INFO
	.align		4
.L_37:
        /*0028*/ 	.byte	0x04, 0x17
        /*002a*/ 	.short	(.L_39 - .L_38)
.L_38:
        /*002c*/ 	.word	0x00000000
        /*0030*/ 	.short	0x0000
        /*0032*/ 	.short	0x0000
        /*0034*/ 	.byte	0x00, 0xf5, 0x21, 0x00


	//----- nvinfo : EIATTR_SPARSE_MMA_MASK
	.align		4
.L_39:
        /*0038*/ 	.byte	0x03, 0x50
        /*003a*/ 	.short	0x0000


	//----- nvinfo : EIATTR_MAXREG_COUNT
	.align		4
        /*003c*/ 	.byte	0x03, 0x1b
        /*003e*/ 	.short	0x00ff


	//----- nvinfo : EIATTR_MERCURY_ISA_VERSION
	.align		4
        /*0040*/ 	.byte	0x03, 0x5f
        /*0042*/ 	.short	0x0101


	//----- nvinfo : EIATTR_VRC_CTA_INIT_COUNT
	.align		4
        /*0044*/ 	.byte	0x02, 0x4a
	.zero		1
	.zero		1


	//----- nvinfo : EIATTR_EXIT_INSTR_OFFSETS
	.align		4
        /*0048*/ 	.byte	0x04, 0x1c
        /*004a*/ 	.short	(.L_41 - .L_40)


	//   ....[0]....
.L_40:
        /*004c*/ 	.word	0x00000070


	//   ....[1]....
        /*0050*/ 	.word	0x000001d0


	//----- nvinfo : EIATTR_CBANK_PARAM_SIZE
	.align		4
.L_41:
        /*0054*/ 	.byte	0x03, 0x19
        /*0056*/ 	.short	0x0014


	//----- nvinfo : EIATTR_PARAM_CBANK
	.align		4
        /*0058*/ 	.byte	0x04, 0x0a
        /*005a*/ 	.short	(.L_43 - .L_42)
	.align		4
.L_42:
        /*005c*/ 	.word	index@(.nv.constant0._Z12branchKernelPiS_i)
        /*0060*/ 	.short	0x0380
        /*0062*/ 	.short	0x0014


	//----- nvinfo : EIATTR_SW_WAR
	.align		4
.L_43:
        /*0064*/ 	.byte	0x04, 0x36
        /*0066*/ 	.short	(.L_45 - .L_44)
.L_44:
        /*0068*/ 	.word	0x00000008
.L_45:


//--------------------- .nv.info._Z6warmUpPiS_i   --------------------------
	.section	.nv.info._Z6warmUpPiS_i,"",@"SHT_CUDA_INFO"
	.sectionflags	@""
	.align	4


	//----- nvinfo : EIATTR_CUDA_API_VERSION
	.align		4
        /*0000*/ 	.byte	0x04, 0x37
        /*0002*/ 	.short	(.L_47 - .L_46)
.L_46:
        /*0004*/ 	.word	0x00000082


	//----- nvinfo : EIATTR_KPARAM_INFO
	.align		4
.L_47:
        /*0008*/ 	.byte	0x04, 0x17
        /*000a*/ 	.short	(.L_49 - .L_48)
.L_48:
        /*000c*/ 	.word	0x00000000
        /*0010*/ 	.short	0x0002
        /*0012*/ 	.short	0x0010
        /*0014*/ 	.byte	0x00, 0xf0, 0x11, 0x00


	//----- nvinfo : EIATTR_KPARAM_INFO
	.align		4
.L_49:
        /*0018*/ 	.byte	0x04, 0x17
        /*001a*/ 	.short	(.L_51 - .L_50)
.L_50:
        /*001c*/ 	.word	0x00000000
        /*0020*/ 	.short	0x0001
        /*0022*/ 	.short	0x0008
        /*0024*/ 	.byte	0x00, 0xf5, 0x21, 0x00


	//----- nvinfo : EIATTR_KPARAM_INFO
	.align		4
.L_51:
        /*0028*/ 	.byte	0x04, 0x17
        /*002a*/ 	.short	(.L_53 - .L_52)
.L_52:
        /*002c*/ 	.word	0x00000000
        /*0030*/ 	.short	0x0000
        /*0032*/ 	.short	0x0000
        /*0034*/ 	.byte	0x00, 0xf5, 0x21, 0x00


	//----- nvinfo : EIATTR_SPARSE_MMA_MASK
	.align		4
.L_53:
        /*0038*/ 	.byte	0x03, 0x50
        /*003a*/ 	.short	0x0000


	//----- nvinfo : EIATTR_MAXREG_COUNT
	.align		4
        /*003c*/ 	.byte	0x03, 0x1b
        /*003e*/ 	.short	0x00ff


	//----- nvinfo : EIATTR_MERCURY_ISA_VERSION
	.align		4
        /*0040*/ 	.byte	0x03, 0x5f
        /*0042*/ 	.short	0x0101


	//----- nvinfo : EIATTR_VRC_CTA_INIT_COUNT
	.align		4
        /*0044*/ 	.byte	0x02, 0x4a
	.zero		1
	.zero		1


	//----- nvinfo : EIATTR_EXIT_INSTR_OFFSETS
	.align		4
        /*0048*/ 	.byte	0x04, 0x1c
        /*004a*/ 	.short	(.L_55 - .L_54)


	//   ....[0]....
.L_54:
        /*004c*/ 	.word	0x00000070


	//   ....[1]....
        /*0050*/ 	.word	0x000000f0


	//----- nvinfo : EIATTR_CBANK_PARAM_SIZE
	.align		4
.L_55:
        /*0054*/ 	.byte	0x03, 0x19
        /*0056*/ 	.short	0x0014


	//----- nvinfo : EIATTR_PARAM_CBANK
	.align		4
        /*0058*/ 	.byte	0x04, 0x0a
        /*005a*/ 	.short	(.L_57 - .L_56)
	.align		4
.L_56:
        /*005c*/ 	.word	index@(.nv.constant0._Z6warmUpPiS_i)
        /*0060*/ 	.short	0x0380
        /*0062*/ 	.short	0x0014


	//----- nvinfo : EIATTR_SW_WAR
	.align		4
.L_57:
        /*0064*/ 	.byte	0x04, 0x36
        /*0066*/ 	.short	(.L_59 - .L_58)
.L_58:
        /*0068*/ 	.word	0x00000008
.L_59:


//--------------------- .nv.callgraph             --------------------------
	.section	.nv.callgraph,"",@"SHT_CUDA_CALLGRAPH"
	.align	4
	.sectionentsize	8
	.align		4
        /*0000*/ 	.word	0x00000000
	.align		4
        /*0004*/ 	.word	0xffffffff
	.align		4
        /*0008*/ 	.word	0x00000000
	.align		4
        /*000c*/ 	.word	0xfffffffe
	.align		4
        /*0010*/ 	.word	0x00000000
	.align		4
        /*0014*/ 	.word	0xfffffffd
	.align		4
        /*0018*/ 	.word	0x00000000
	.align		4
        /*001c*/ 	.word	0xfffffffc


//--------------------- .text._Z15calculateKernelPiS_i --------------------------
	.section	.text._Z15calculateKernelPiS_i,"ax",@progbits
	.align	128
        .global         _Z15calculateKernelPiS_i
        .type           _Z15calculateKernelPiS_i,@function
        .size           _Z15calculateKernelPiS_i,(.L_x_6 - _Z15calculateKernelPiS_i)
        .other          _Z15calculateKernelPiS_i,@"STO_CUDA_ENTRY STV_DEFAULT"
_Z15calculateKernelPiS_i:
.text._Z15calculateKernelPiS_i:
[----:B------:R-:W-:Y:S01]  /*0000*/  LDC R1, c[0x0][0x37c] ;  /* 0x0000df00ff017b82 */ /* 0x000fe20000000800 */
[----:B------:R-:W0:Y:S07]  /*0010*/  S2R R0, SR_TID.X ;  /* 0x0000000000007919 */ /* 0x000e2e0000002100 */
[----:B------:R-:W0:Y:S01]  /*0020*/  S2UR UR4, SR_CTAID.X ;  /* 0x00000000000479c3 */ /* 0x000e220000002500 */
[----:B------:R-:W1:Y:S07]  /*0030*/  LDCU UR5, c[0x0][0x390] ;  /* 0x00007200ff0577ac */ /* 0x000e6e0008000800 */
[----:B------:R-:W0:Y:S02]  /*0040*/  LDC R7, c[0x0][0x360] ;  /* 0x0000d800ff077b82 */ /* 0x000e240000000800 */
[----:B0-----:R-:W-:-:S05]  /*0050*/  IMAD R7, R7, UR4, R0 ;  /* 0x0000000407077c24 */ /* 0x001fca000f8e0200 */
[----:B-1----:R-:W-:-:S13]  /*0060*/  ISETP.GE.AND P0, PT, R7, UR5, PT ;  /* 0x0000000507007c0c */ /* 0x002fda000bf06270 */
[----:B------:R-:W-:Y:S05]  /*0070*/  @P0 EXIT ;  /* 0x000000000000094d */ /* 0x000fea0003800000 */
[----:B------:R-:W0:Y:S01]  /*0080*/  LDC.64 R4, c[0x0][0x388] ;  /* 0x0000e200ff047b82 */ /* 0x000e220000000a00 */
[----:B------:R-:W1:Y:S07]  /*0090*/  LDCU.64 UR4, c[0x0][0x358] ;  /* 0x00006b00ff0477ac */ /* 0x000e6e0008000a00 */
[----:B------:R-:W2:Y:S01]  /*00a0*/  LDC.64 R2, c[0x0][0x380] ;  /* 0x0000e000ff027b82 */ /* 0x000ea20000000a00 */
[----:B0-----:R-:W-:-:S05]  /*00b0*/  IMAD.WIDE R4, R7, 0x4, R4 ;  /* 0x0000000407047825 */ /* 0x001fca00078e0204 */
[----:B-1----:R-:W3:Y:S01]  /*00c0*/  LDG.E R0, desc[UR4][R4.64] ;  /* 0x0000000404007981 */ /* 0x002ee2000c1e1900 */
[----:B--2---:R-:W-:-:S05]  /*00d0*/  IMAD.WIDE R2, R7, 0x4, R2 ;  /* 0x0000000407027825 */ /* 0x004fca00078e0202 */
[----:B------:R-:W2:Y:S01]  /*00e0*/  LDG.E R7, desc[UR4][R2.64] ;  /* 0x0000000402077981 */ /* 0x000ea2000c1e1900 */
[----:B---3--:R-:W-:-:S05]  /*00f0*/  IMAD R0, R0, 0x7d, RZ ;  /* 0x0000007d00007824 */ /* 0x008fca00078e02ff */
[----:B--2---:R-:W-:-:S05]  /*0100*/  LEA R7, R0, R7, 0x4 ;  /* 0x0000000700077211 */ /* 0x004fca00078e20ff */
[----:B------:R-:W-:-:S05]  /*0110*/  IMAD R7, R0, 0x8, R7 ;  /* 0x0000000800077824 */ /* 0x000fca00078e0207 */
[----:B------:R-:W-:-:S05]  /*0120*/  LEA R7, R0, R7, 0x4 ;  /* 0x0000000700077211 */ /* 0x000fca00078e20ff */
        /* <DEDUP_REMOVED lines=989> */
[----:B------:R-:W-:-:S04]  /*3f00*/  LEA R7, R0, R7, 0x4 ;  /* 0x0000000700077211 */ /* 0x000fc800078e20ff */
[----:B------:R-:W-:-:S05]  /*3f10*/  LEA R7, R0, R7, 0x3 ;  /* 0x0000000700077211 */ /* 0x000fca00078e18ff */
[----:B------:R-:W-:-:S05]  /*3f20*/  IMAD R7, R0, 0x10, R7 ;  /* 0x0000001000077824 */ /* 0x000fca00078e0207 */
[----:B------:R-:W-:-:S04]  /*3f30*/  LEA R7, R0, R7, 0x3 ;  /* 0x0000000700077211 */ /* 0x000fc800078e18ff */
[----:B------:R-:W-:-:S05]  /*3f40*/  LEA R7, R0, R7, 0x4 ;  /* 0x0000000700077211 */ /* 0x000fca00078e20ff */
[----:B------:R-:W-:-:S05]  /*3f50*/  IMAD R7, R0, 0x8, R7 ;  /* 0x0000000800077824 */ /* 0x000fca00078e0207 */
[----:B------:R-:W-:-:S04]  /*3f60*/  LEA R5, R0, R7, 0x4 ;  /* 0x0000000700057211 */ /* 0x000fc800078e20ff */
[----:B------:R-:W-:-:S05]  /*3f70*/  LEA R5, R0, R5, 0x3 ;  /* 0x0000000500057211 */ /* 0x000fca00078e18ff */
[----:B------:R-:W-:Y:S01]  /*3f80*/  STG.E desc[UR4][R2.64], R5 ;  /* 0x0000000502007986 */ /* 0x000fe2000c101904 */
[----:B------:R-:W-:Y:S05]  /*3f90*/  EXIT ;  /* 0x000000000000794d */ /* 0x000fea0003800000 */
.L_x_0:
[----:B------:R-:W-:-:S00]  /*3fa0*/  BRA `(.L_x_0) ;  /* 0xfffffffc00fc7947 */ /* 0x000fc0000383ffff */
[----:B------:R-:W-:-:S00]  /*3fb0*/  NOP ;  /* 0x0000000000007918 */ /* 0x000fc00000000000 */
        /* <DEDUP_REMOVED lines=12> */
.L_x_6:


//--------------------- .text._Z12branchKernelPiS_i --------------------------
	.section	.text._Z12branchKernelPiS_i,"ax",@progbits
	.align	128
        .global         _Z12branchKernelPiS_i
        .type           _Z12branchKernelPiS_i,@function
        .size           _Z12branchKernelPiS_i,(.L_x_7 - _Z12branchKernelPiS_i)
        .other          _Z12branchKernelPiS_i,@"STO_CUDA_ENTRY STV_DEFAULT"
_Z12branchKernelPiS_i:
.text._Z12branchKernelPiS_i:
        /* <DEDUP_REMOVED lines=11> */
[----:B0-----:R-:W-:-:S06]  /*00b0*/  IMAD.WIDE R2, R7, 0x4, R2 ;  /* 0x0000000407027825 */ /* 0x001fcc00078e0202 */
[----:B-1----:R0:W5:Y:S01]  /*00c0*/  LDG.E R2, desc[UR6][R2.64] ;  /* 0x0000000602027981 */ /* 0x002162000c1e1900 */
[----:B--2---:R-:W-:-:S05]  /*00d0*/  IMAD.WIDE R4, R7, 0x4, R4 ;  /* 0x0000000407047825 */ /* 0x004fca00078e0204 */
[----:B------:R0:W5:Y:S01]  /*00e0*/  LDG.E R7, desc[UR6][R4.64] ;  /* 0x0000000604077981 */ /* 0x000162000c1e1900 */
[----:B------:R-:W-:-:S07]  /*00f0*/  HFMA2 R0, -RZ, RZ, 0, 0 ;  /* 0x00000000ff007431 */ /* 0x000fce00000001ff */
.L_x_3:
[----:B0-----:R-:W-:-:S04]  /*0100*/  LOP3.LUT R3, R0, 0x1, RZ, 0xc0, !PT ;  /* 0x0000000100037812 */ /* 0x001fc800078ec0ff */
[----:B------:R-:W-:-:S13]  /*0110*/  ISETP.NE.U32.AND P0, PT, R3, 0x1, PT ;  /* 0x000000010300780c */ /* 0x000fda0003f05070 */
[----:B-----5:R-:W-:Y:S01]  /*0120*/  @!P0 IMAD R7, R2, 0x3e8, R7 ;  /* 0x000003e802078824 */ /* 0x020fe200078e0207 */
[----:B------:R-:W-:Y:S06]  /*0130*/  @!P0 BRA `(.L_x_1) ;  /* 0x0000000000148947 */ /* 0x000fec0003800000 */
[----:B------:R-:W-:-:S05]  /*0140*/  UMOV UR4, URZ ;  /* 0x000000ff00047c82 */ /* 0x000fca0008000000 */
.L_x_2:
[----:B------:R-:W-:Y:S01]  /*0150*/  UIADD3 UR4, UPT, UPT, UR4, 0x8, URZ ;  /* 0x0000000804047890 */ /* 0x000fe2000fffe0ff */
[----:B------:R-:W-:-:S03]  /*0160*/  LEA R7, R2, R7, 0x4 ;  /* 0x0000000702077211 */ /* 0x000fc600078e20ff */
[----:B------:R-:W-:-:S09]  /*0170*/  UISETP.NE.AND UP0, UPT, UR4, 0x3e8, UPT ;  /* 0x000003e80400788c */ /* 0x000fd2000bf05270 */
[----:B------:R-:W-:Y:S05]  /*0180*/  BRA.U UP0, `(.L_x_2) ;  /* 0xfffffffd00f07547 */ /* 0x000fea000b83ffff */
.L_x_1:
[----:B------:R-:W-:Y:S01]  /*0190*/  IADD3 R0, PT, PT, R0, 0x1, RZ ;  /* 0x0000000100007810 */ /* 0x000fe20007ffe0ff */
[----:B------:R1:W-:Y:S03]  /*01a0*/  STG.E desc[UR6][R4.64], R7 ;  /* 0x0000000704007986 */ /* 0x0003e6000c101906 */
[----:B------:R-:W-:-:S13]  /*01b0*/  ISETP.NE.AND P0, PT, R0, 0x3e8, PT ;  /* 0x000003e80000780c */ /* 0x000fda0003f05270 */
[----:B-1----:R-:W-:Y:S05]  /*01c0*/  @P0 BRA `(.L_x_3) ;  /* 0xfffffffc00cc0947 */ /* 0x002fea000383ffff */
[----:B------:R-:W-:Y:S05]  /*01d0*/  EXIT ;  /* 0x000000000000794d */ /* 0x000fea0003800000 */
.L_x_4:
        /* <DEDUP_REMOVED lines=10> */
.L_x_7:


//--------------------- .text._Z6warmUpPiS_i      --------------------------
	.section	.text._Z6warmUpPiS_i,"ax",@progbits
	.align	128
        .global         _Z6warmUpPiS_i
        .type           _Z6warmUpPiS_i,@function
        .size           _Z6warmUpPiS_i,(.L_x_8 - _Z6warmUpPiS_i)
        .other          _Z6warmUpPiS_i,@"STO_CUDA_ENTRY STV_DEFAULT"
_Z6warmUpPiS_i:
.text._Z6warmUpPiS_i:
        /* <DEDUP_REMOVED lines=12> */
[----:B-1----:R-:W3:Y:S01]  /*00c0*/  LDG.E R3, desc[UR4][R2.64] ;  /* 0x0000000402037981 */ /* 0x002ee2000c1e1900 */
[----:B--2---:R-:W-:-:S05]  /*00d0*/  IMAD.WIDE R4, R7, 0x4, R4 ;  /* 0x0000000407047825 */ /* 0x004fca00078e0204 */
[----:B---3--:R-:W-:Y:S01]  /*00e0*/  STG.E desc[UR4][R4.64], R3 ;  /* 0x0000000304007986 */ /* 0x008fe2000c101904 */
[----:B------:R-:W-:Y:S05]  /*00f0*/  EXIT ;  /* 0x000000000000794d */ /* 0x000fea0003800000 */
.L_x_5:
        /* <DEDUP_REMOVED lines=16> */
.L_x_8:


//--------------------- .nv.shared.reserved.0     --------------------------
	.section	.nv.shared.reserved.0,"aw",@nobits
	.weak		__nv_reservedSMEM_offset_0_alias
	.size		__nv_reservedSMEM_offset_0_alias, 0, 64
	.other		__nv_reservedSMEM_offset_0_alias,@"STO_CUDA_RESERVED_SHARED STV_DEFAULT"
__nv_reservedSMEM_offset_0_alias:
	.zero		0
	.zero		64


//--------------------- .nv.constant0._Z15calculateKernelPiS_i --------------------------
	.section	.nv.constant0._Z15calculateKernelPiS_i,"a",@progbits
	.sectionflags	@""
	.align	4
.nv.constant0._Z15calculateKernelPiS_i:
	.zero		916


//--------------------- .nv.constant0._Z12branchKernelPiS_i --------------------------
	.section	.nv.constant0._Z12branchKernelPiS_i,"a",@progbits
	.sectionflags	@""
	.align	4
.nv.constant0._Z12branchKernelPiS_i:
	.zero		916


//--------------------- .nv.constant0._Z6warmUpPiS_i --------------------------
	.section	.nv.constant0._Z6warmUpPiS_i,"a",@progbits
	.sectionflags	@""
	.align	4
.nv.constant0._Z6warmUpPiS_i:
	.zero		916


//--------------------- SYMBOLS --------------------------

	.type		.nv.reservedSmem.offset0,@object
	.size		.nv.reservedSmem.offset0,0x4
